	.headerflags	@"EF_CUDA_TEXMODE_UNIFIED EF_CUDA_64BIT_ADDRESS EF_CUDA_ACCELERATORS EF_CUDA_SM90 EF_CUDA_VIRTUAL_SM(EF_CUDA_SM90)"
	.elftype	@"ET_EXEC"


//--------------------- .nv.info                  --------------------------
	.section	.nv.info,"",@"SHT_CUDA_INFO"
	.align	4


	//----- nvinfo : EIATTR_REGCOUNT
	.align		4
        /*0000*/ 	.byte	0x04, 0x2f
        /*0002*/ 	.short	(.L_3 - .L_2)
	.align		4
.L_2:
        /*0004*/ 	.word	index@(triton_poi_fused__native_batch_norm_legit_no_training_relu_16)
        /*0008*/ 	.word	0x0000001e


	//----- nvinfo : EIATTR_MIN_STACK_SIZE
	.align		4
.L_3:
        /*000c*/ 	.byte	0x04, 0x12
        /*000e*/ 	.short	(.L_5 - .L_4)
	.align		4
.L_4:
        /*0010*/ 	.word	index@(triton_poi_fused__native_batch_norm_legit_no_training_relu_16)
        /*0014*/ 	.word	0x00000000


	//----- nvinfo : EIATTR_FRAME_SIZE
	.align		4
.L_5:
        /*0018*/ 	.byte	0x04, 0x11
        /*001a*/ 	.short	(.L_7 - .L_6)
	.align		4
.L_6:
        /*001c*/ 	.word	index@(triton_poi_fused__native_batch_norm_legit_no_training_relu_16)
        /*0020*/ 	.word	0x00000000


	//----- nvinfo : EIATTR_MIN_STACK_SIZE
	.align		4
.L_7:
        /*0024*/ 	.byte	0x04, 0x12
        /*0026*/ 	.short	(.L_9 - .L_8)
	.align		4
.L_8:
        /*0028*/ 	.word	index@(triton_poi_fused__native_batch_norm_legit_no_training_relu_16)
        /*002c*/ 	.word	0x00000000
.L_9:


//--------------------- .nv.info.triton_poi_fused__native_batch_norm_legit_no_training_relu_16 --------------------------
	.section	.nv.info.triton_poi_fused__native_batch_norm_legit_no_training_relu_16,"",@"SHT_CUDA_INFO"
	.sectionflags	@""
	.align	4


	//----- nvinfo : EIATTR_CUDA_API_VERSION
	.align		4
        /*0000*/ 	.byte	0x04, 0x37
        /*0002*/ 	.short	(.L_11 - .L_10)
.L_10:
        /*0004*/ 	.word	0x0000007c


	//----- nvinfo : EIATTR_KPARAM_INFO
	.align		4
.L_11:
        /*0008*/ 	.byte	0x04, 0x17
        /*000a*/ 	.short	(.L_13 - .L_12)
.L_12:
        /*000c*/ 	.word	0x00000000
        /*0010*/ 	.short	0x0006
        /*0012*/ 	.short	0x0030
        /*0014*/ 	.byte	0x00, 0xf0, 0x11, 0x00


	//----- nvinfo : EIATTR_KPARAM_INFO
	.align		4
.L_13:
        /*0018*/ 	.byte	0x04, 0x17
        /*001a*/ 	.short	(.L_15 - .L_14)
.L_14:
        /*001c*/ 	.word	0x00000000
        /*0020*/ 	.short	0x0005
        /*0022*/ 	.short	0x0028
        /*0024*/ 	.byte	0x00, 0xf4, 0x21, 0x00


	//----- nvinfo : EIATTR_KPARAM_INFO
	.align		4
.L_15:
        /*0028*/ 	.byte	0x04, 0x17
        /*002a*/ 	.short	(.L_17 - .L_16)
.L_16:
        /*002c*/ 	.word	0x00000000
        /*0030*/ 	.short	0x0004
        /*0032*/ 	.short	0x0020
        /*0034*/ 	.byte	0x00, 0xf4, 0x21, 0x00


	//----- nvinfo : EIATTR_KPARAM_INFO
	.align		4
.L_17:
        /*0038*/ 	.byte	0x04, 0x17
        /*003a*/ 	.short	(.L_19 - .L_18)
.L_18:
        /*003c*/ 	.word	0x00000000
        /*0040*/ 	.short	0x0003
        /*0042*/ 	.short	0x0018
        /*0044*/ 	.byte	0x00, 0xf4, 0x21, 0x00


	//----- nvinfo : EIATTR_KPARAM_INFO
	.align		4
.L_19:
        /*0048*/ 	.byte	0x04, 0x17
        /*004a*/ 	.short	(.L_21 - .L_20)
.L_20:
        /*004c*/ 	.word	0x00000000
        /*0050*/ 	.short	0x0002
        /*0052*/ 	.short	0x0010
        /*0054*/ 	.byte	0x00, 0xf4, 0x21, 0x00


	//----- nvinfo : EIATTR_KPARAM_INFO
	.align		4
.L_21:
        /*0058*/ 	.byte	0x04, 0x17
        /*005a*/ 	.short	(.L_23 - .L_22)
.L_22:
        /*005c*/ 	.word	0x00000000
        /*0060*/ 	.short	0x0001
        /*0062*/ 	.short	0x0008
        /*0064*/ 	.byte	0x00, 0xf4, 0x21, 0x00


	//----- nvinfo : EIATTR_KPARAM_INFO
	.align		4
.L_23:
        /*0068*/ 	.byte	0x04, 0x17
        /*006a*/ 	.short	(.L_25 - .L_24)
.L_24:
        /*006c*/ 	.word	0x00000000
        /*0070*/ 	.short	0x0000
        /*0072*/ 	.short	0x0000
        /*0074*/ 	.byte	0x00, 0xf4, 0x21, 0x00


	//----- nvinfo : EIATTR_SPARSE_MMA_MASK
	.align		4
.L_25:
        /*0078*/ 	.byte	0x03, 0x50
        /*007a*/ 	.short	0x0000


	//----- nvinfo : EIATTR_MAXREG_COUNT
	.align		4
        /*007c*/ 	.byte	0x03, 0x1b
        /*007e*/ 	.short	0x00ff


	//----- nvinfo : EIATTR_EXIT_INSTR_OFFSETS
	.align		4
        /*0080*/ 	.byte	0x04, 0x1c
        /*0082*/ 	.short	(.L_27 - .L_26)


	//   ....[0]....
.L_26:
        /*0084*/ 	.word	0x00000790


	//   ....[1]....
        /*0088*/ 	.word	0x000007b0


	//----- nvinfo : EIATTR_REQNTID
	.align		4
.L_27:
        /*008c*/ 	.byte	0x04, 0x10
        /*008e*/ 	.short	(.L_29 - .L_28)
.L_28:
        /*0090*/ 	.word	0x00000080
        /*0094*/ 	.word	0x00000001
        /*0098*/ 	.word	0x00000001


	//----- nvinfo : EIATTR_CBANK_PARAM_SIZE
	.align		4
.L_29:
        /*009c*/ 	.byte	0x03, 0x19
        /*009e*/ 	.short	0x0034


	//----- nvinfo : EIATTR_PARAM_CBANK
	.align		4
        /*00a0*/ 	.byte	0x04, 0x0a
        /*00a2*/ 	.short	(.L_31 - .L_30)
	.align		4
.L_30:
        /*00a4*/ 	.word	index@(.nv.constant0.triton_poi_fused__native_batch_norm_legit_no_training_relu_16)
        /*00a8*/ 	.short	0x0210
        /*00aa*/ 	.short	0x0034


	//----- nvinfo : EIATTR_SW_WAR
	.align		4
.L_31:
        /*00ac*/ 	.byte	0x04, 0x36
        /*00ae*/ 	.short	(.L_33 - .L_32)
.L_32:
        /*00b0*/ 	.word	0x00000008
.L_33:


//--------------------- .nv.callgraph             --------------------------
	.section	.nv.callgraph,"",@"SHT_CUDA_CALLGRAPH"
	.align	4
	.sectionentsize	8
	.align		4
        /*0000*/ 	.word	0x00000000
	.align		4
        /*0004*/ 	.word	0xffffffff
	.align		4
        /*0008*/ 	.word	0x00000000
	.align		4
        /*000c*/ 	.word	0xfffffffe
	.align		4
        /*0010*/ 	.word	0x00000000
	.align		4
        /*0014*/ 	.word	0xfffffffd
	.align		4
        /*0018*/ 	.word	0x00000000
	.align		4
        /*001c*/ 	.word	0xfffffffc


//--------------------- .nv.constant4             --------------------------
	.section	.nv.constant4,"a",@progbits
	.align	8
	.align		8
.nv.constant4:
        /*0000*/ 	.dword	_$_str
	.align		8
        /*0008*/ 	.dword	_$_str_$_2


//--------------------- .text.triton_poi_fused__native_batch_norm_legit_no_training_relu_16 --------------------------
	.section	.text.triton_poi_fused__native_batch_norm_legit_no_training_relu_16,"ax",@progbits
	.align	128
        .global         triton_poi_fused__native_batch_norm_legit_no_training_relu_16
        .type           triton_poi_fused__native_batch_norm_legit_no_training_relu_16,@function
        .size           triton_poi_fused__native_batch_norm_legit_no_training_relu_16,(.L_x_1 - triton_poi_fused__native_batch_norm_legit_no_training_relu_16)
        .other          triton_poi_fused__native_batch_norm_legit_no_training_relu_16,@"STO_CUDA_ENTRY STV_DEFAULT"
triton_poi_fused__native_batch_norm_legit_no_training_relu_16:
.text.triton_poi_fused__native_batch_norm_legit_no_training_relu_16:
[----:B------:R-:W0:Y:S01]  /*0000*/  LDC R1, c[0x0][0x28] ;  /* 0x00000a00ff017b82 */ /* 0x000e220000000800 */
[----:B------:R-:W1:Y:S07]  /*0010*/  S2R R0, SR_TID.X ;  /* 0x0000000000007919 */ /* 0x000e6e0000002100 */
[----:B------:R-:W2:Y:S01]  /*0020*/  LDC.64 R4, c[0x0][0x220] ;  /* 0x00008800ff047b82 */ /* 0x000ea20000000a00 */
[----:B------:R-:W-:Y:S01]  /*0030*/  CS2R R20, SRZ ;  /* 0x0000000000147805 */ /* 0x000fe2000001ff00 */
[----:B------:R-:W-:Y:S01]  /*0040*/  ULDC.64 UR4, c[0x0][0x208] ;  /* 0x0000820000047ab9 */ /* 0x000fe20000000a00 */
[----:B------:R-:W3:Y:S01]  /*0050*/  S2R R19, SR_CTAID.X ;  /* 0x0000000000137919 */ /* 0x000ee20000002500 */
[----:B------:R-:W-:Y:S01]  /*0060*/  HFMA2.MMA R18, -RZ, RZ, 0, 0 ;  /* 0x00000000ff127435 */ /* 0x000fe200000001ff */
[----:B------:R-:W-:-:S03]  /*0070*/  CS2R R16, SRZ ;  /* 0x0000000000107805 */ /* 0x000fc6000001ff00 */
[----:B------:R-:W4:Y:S08]  /*0080*/  LDC.64 R26, c[0x0][0x218] ;  /* 0x00008600ff1a7b82 */ /* 0x000f300000000a00 */
[----:B------:R-:W5:Y:S08]  /*0090*/  LDC.64 R10, c[0x0][0x210] ;  /* 0x00008400ff0a7b82 */ /* 0x000f700000000a00 */
[----:B------:R-:W2:Y:S01]  /*00a0*/  LDC.64 R8, c[0x0][0x228] ;  /* 0x00008a00ff087b82 */ /* 0x000ea20000000a00 */
[----:B-1----:R-:W-:-:S04]  /*00b0*/  SHF.L.U32 R0, R0, 0x2, RZ ;  /* 0x0000000200007819 */ /* 0x002fc800000006ff */
[----:B------:R-:W-:-:S04]  /*00c0*/  LOP3.LUT R0, R0, 0x1fc, RZ, 0xc0, !PT ;  /* 0x000001fc00007812 */ /* 0x000fc800078ec0ff */
[----:B---3--:R-:W-:-:S04]  /*00d0*/  LEA R19, R19, R0, 0x9 ;  /* 0x0000000013137211 */ /* 0x008fc800078e48ff */
[C---:B------:R-:W-:Y:S01]  /*00e0*/  ISETP.GE.AND P0, PT, R19.reuse, 0xd800, PT ;  /* 0x0000d8001300780c */ /* 0x040fe20003f06270 */
[----:B------:R-:W-:-:S05]  /*00f0*/  IMAD.HI R0, R19, 0x38e38e39, RZ ;  /* 0x38e38e3913007827 */ /* 0x000fca00078e02ff */
[----:B------:R-:W-:-:S04]  /*0100*/  SHF.R.U32.HI R3, RZ, 0x1f, R0 ;  /* 0x0000001fff037819 */ /* 0x000fc80000011600 */
[----:B------:R-:W-:-:S05]  /*0110*/  LEA.HI.SX32 R3, R0, R3, 0x1d ;  /* 0x0000000300037211 */ /* 0x000fca00078feaff */
[----:B------:R-:W-:-:S05]  /*0120*/  IMAD.HI R0, R3, 0x2aaaaaab, RZ ;  /* 0x2aaaaaab03007827 */ /* 0x000fca00078e02ff */
[----:B------:R-:W-:-:S04]  /*0130*/  SHF.R.U32.HI R7, RZ, 0x1f, R0 ;  /* 0x0000001fff077819 */ /* 0x000fc80000011600 */
[----:B------:R-:W-:-:S05]  /*0140*/  LEA.HI R0, R0, R7, RZ, 0x1a ;  /* 0x0000000700007211 */ /* 0x000fca00078fd0ff */
[----:B------:R-:W-:Y:S02]  /*0150*/  IMAD R25, R0, -0x180, R3 ;  /* 0xfffffe8000197824 */ /* 0x000fe400078e0203 */
[----:B------:R-:W1:Y:S02]  /*0160*/  LDC.64 R2, c[0x0][0x230] ;  /* 0x00008c00ff027b82 */ /* 0x000e640000000a00 */
[----:B--2---:R-:W-:-:S05]  /*0170*/  IMAD.WIDE R4, R25, 0x4, R4 ;  /* 0x0000000419047825 */ /* 0x004fca00078e0204 */
[----:B------:R-:W2:Y:S04]  /*0180*/  @!P0 LDG.E.EL R20, desc[UR4][R4.64] ;  /* 0x0000000404148981 */ /* 0x000ea8000c2e1900 */
[----:B------:R-:W3:Y:S04]  /*0190*/  @!P0 LDG.E.EL R17, desc[UR4][R4.64] ;  /* 0x0000000404118981 */ /* 0x000ee8000c2e1900 */
[----:B------:R-:W3:Y:S04]  /*01a0*/  @!P0 LDG.E.EL R18, desc[UR4][R4.64] ;  /* 0x0000000404128981 */ /* 0x000ee8000c2e1900 */
[----:B------:R5:W3:Y:S01]  /*01b0*/  @!P0 LDG.E.EL R16, desc[UR4][R4.64] ;  /* 0x0000000404108981 */ /* 0x000ae2000c2e1900 */
[----:B------:R-:W-:-:S02]  /*01c0*/  CS2R R12, SRZ ;  /* 0x00000000000c7805 */ /* 0x000fc4000001ff00 */
[----:B------:R-:W-:Y:S02]  /*01d0*/  CS2R R14, SRZ ;  /* 0x00000000000e7805 */ /* 0x000fe4000001ff00 */
[----:B------:R-:W-:Y:S01]  /*01e0*/  CS2R R6, SRZ ;  /* 0x0000000000067805 */ /* 0x000fe2000001ff00 */
[----:B----4-:R-:W-:-:S04]  /*01f0*/  IMAD.WIDE R26, R25, 0x4, R26 ;  /* 0x00000004191a7825 */ /* 0x010fc800078e021a */
[----:B-----5:R-:W-:Y:S01]  /*0200*/  IMAD.WIDE R10, R19, 0x4, R10 ;  /* 0x00000004130a7825 */ /* 0x020fe200078e020a */
[----:B------:R-:W4:Y:S01]  /*0210*/  @!P0 LDG.E.EL R13, desc[UR4][R26.64] ;  /* 0x000000041a0d8981 */ /* 0x000f22000c2e1900 */
[----:B------:R-:W-:Y:S02]  /*0220*/  CS2R R4, SRZ ;  /* 0x0000000000047805 */ /* 0x000fe4000001ff00 */
[----:B------:R-:W-:Y:S01]  /*0230*/  MOV R0, RZ ;  /* 0x000000ff00007202 */ /* 0x000fe20000000f00 */
[C---:B0-----:R-:W-:Y:S01]  /*0240*/  IMAD.WIDE R8, R25.reuse, 0x4, R8 ;  /* 0x0000000419087825 */ /* 0x041fe200078e0208 */
[----:B------:R-:W5:Y:S01]  /*0250*/  @!P0 LDG.E.EL R12, desc[UR4][R26.64] ;  /* 0x000000041a0c8981 */ /* 0x000f62000c2e1900 */
[----:B------:R-:W-:Y:S02]  /*0260*/  CS2R R22, SRZ ;  /* 0x0000000000167805 */ /* 0x000fe4000001ff00 */
[----:B-1----:R-:W-:Y:S01]  /*0270*/  IMAD.WIDE R2, R25, 0x4, R2 ;  /* 0x0000000419027825 */ /* 0x002fe200078e0202 */
[----:B------:R-:W4:Y:S01]  /*0280*/  @!P0 LDG.E.EL R15, desc[UR4][R26.64] ;  /* 0x000000041a0f8981 */ /* 0x000f22000c2e1900 */
[----:B------:R-:W-:-:S03]  /*0290*/  CS2R R24, SRZ ;  /* 0x0000000000187805 */ /* 0x000fc6000001ff00 */
[----:B------:R0:W4:Y:S04]  /*02a0*/  @!P0 LDG.E.EL R14, desc[UR4][R26.64] ;  /* 0x000000041a0e8981 */ /* 0x000128000c2e1900 */
[----:B------:R-:W4:Y:S04]  /*02b0*/  @!P0 LDG.E.128 R4, desc[UR4][R10.64] ;  /* 0x000000040a048981 */ /* 0x000f28000c1e1d00 */
[----:B------:R-:W5:Y:S01]  /*02c0*/  @!P0 LDG.E.EL R0, desc[UR4][R8.64] ;  /* 0x0000000408008981 */ /* 0x000f62000c2e1900 */
[----:B0-----:R-:W-:-:S03]  /*02d0*/  CS2R R26, SRZ ;  /* 0x00000000001a7805 */ /* 0x001fc6000001ff00 */
[----:B------:R-:W5:Y:S04]  /*02e0*/  @!P0 LDG.E.EL R21, desc[UR4][R8.64] ;  /* 0x0000000408158981 */ /* 0x000f68000c2e1900 */
[----:B------:R-:W5:Y:S04]  /*02f0*/  @!P0 LDG.E.EL R22, desc[UR4][R8.64] ;  /* 0x0000000408168981 */ /* 0x000f68000c2e1900 */
[----:B------:R-:W5:Y:S04]  /*0300*/  @!P0 LDG.E.EL R23, desc[UR4][R8.64] ;  /* 0x0000000408178981 */ /* 0x000f68000c2e1900 */
[----:B------:R-:W5:Y:S04]  /*0310*/  @!P0 LDG.E.EL R26, desc[UR4][R2.64] ;  /* 0x00000004021a8981 */ /* 0x000f68000c2e1900 */
[----:B------:R-:W5:Y:S04]  /*0320*/  @!P0 LDG.E.EL R25, desc[UR4][R2.64] ;  /* 0x0000000402198981 */ /* 0x000f68000c2e1900 */
[----:B------:R-:W5:Y:S04]  /*0330*/  @!P0 LDG.E.EL R24, desc[UR4][R2.64] ;  /* 0x0000000402188981 */ /* 0x000f68000c2e1900 */
[----:B------:R0:W5:Y:S02]  /*0340*/  @!P0 LDG.E.EL R27, desc[UR4][R2.64] ;  /* 0x00000004021b8981 */ /* 0x000164000c2e1900 */
[----:B0-----:R-:W-:Y:S01]  /*0350*/  HFMA2.MMA R2, -RZ, RZ, 1.625, 0 ;  /* 0x3e800000ff027435 */ /* 0x001fe200000001ff */
[----:B--2---:R-:W-:-:S04]  /*0360*/  FADD R20, R20, 0.0010000000474974513054 ;  /* 0x3a83126f14147421 */ /* 0x004fc80000000000 */
[----:B------:R-:W0:Y:S01]  /*0370*/  MUFU.SQRT R9, R20 ;  /* 0x0000001400097308 */ /* 0x000e220000002000 */
[----:B---3--:R-:W-:Y:S01]  /*0380*/  FADD R17, R17, 0.0010000000474974513054 ;  /* 0x3a83126f11117421 */ /* 0x008fe20000000000 */
[----:B------:R-:W-:Y:S01]  /*0390*/  FADD R18, R18, 0.0010000000474974513054 ;  /* 0x3a83126f12127421 */ /* 0x000fe20000000000 */
[----:B------:R-:W-:-:S05]  /*03a0*/  FADD R16, R16, 0.0010000000474974513054 ;  /* 0x3a83126f10107421 */ /* 0x000fca0000000000 */
[----:B------:R1:W2:Y:S01]  /*03b0*/  MUFU.SQRT R10, R17 ;  /* 0x00000011000a7308 */ /* 0x0002a20000002000 */
[----:B0-----:R-:W-:-:S07]  /*03c0*/  FSETP.GT.AND P6, PT, R9, 8.50705917302346158658e+37, PT ;  /* 0x7e8000000900780b */ /* 0x001fce0003fc4000 */
[----:B------:R0:W3:Y:S01]  /*03d0*/  MUFU.SQRT R11, R18 ;  /* 0x00000012000b7308 */ /* 0x0000e20000002000 */
[----:B------:R-:W-:Y:S01]  /*03e0*/  FSETP.GEU.AND P1, PT, R9, 1.175494350822287508e-38, PT ;  /* 0x008000000900780b */ /* 0x000fe20003f2e000 */
[----:B-1----:R-:W-:Y:S01]  /*03f0*/  IMAD.HI R17, R19, 0x4bda12f7, RZ ;  /* 0x4bda12f713117827 */ /* 0x002fe200078e02ff */
[----:B------:R-:W-:Y:S02]  /*0400*/  FSEL R3, R2, 1, P6 ;  /* 0x3f80000002037808 */ /* 0x000fe40003000000 */
[----:B--2---:R-:W-:-:S03]  /*0410*/  FSETP.GT.AND P2, PT, R10, 8.50705917302346158658e+37, PT ;  /* 0x7e8000000a00780b */ /* 0x004fc60003f44000 */
[----:B------:R-:W1:Y:S01]  /*0420*/  MUFU.SQRT R8, R16 ;  /* 0x0000001000087308 */ /* 0x000e620000002000 */
[----:B------:R-:W-:Y:S01]  /*0430*/  FSETP.GEU.AND P3, PT, R10, 1.175494350822287508e-38, PT ;  /* 0x008000000a00780b */ /* 0x000fe20003f6e000 */
[----:B------:R-:W-:Y:S01]  /*0440*/  @P6 FMUL R9, R9, 0.25 ;  /* 0x3e80000009096820 */ /* 0x000fe20000400000 */
[----:B0-----:R-:W-:-:S03]  /*0450*/  SHF.R.U32.HI R18, RZ, 0x1f, R17 ;  /* 0x0000001fff127819 */ /* 0x001fc60000011611 */
[----:B------:R-:W-:Y:S01]  /*0460*/  @!P1 FMUL R3, R3, 16777216 ;  /* 0x4b80000003039820 */ /* 0x000fe20000400000 */
[----:B---3--:R-:W-:Y:S01]  /*0470*/  FSETP.GT.AND P4, PT, R11, 8.50705917302346158658e+37, PT ;  /* 0x7e8000000b00780b */ /* 0x008fe20003f84000 */
[----:B------:R-:W-:Y:S01]  /*0480*/  @!P1 FMUL R9, R9, 16777216 ;  /* 0x4b80000009099820 */ /* 0x000fe20000400000 */
[----:B------:R-:W-:Y:S01]  /*0490*/  FSETP.GEU.AND P5, PT, R11, 1.175494350822287508e-38, PT ;  /* 0x008000000b00780b */ /* 0x000fe20003fae000 */
[----:B----4-:R-:W-:Y:S01]  /*04a0*/  FADD R14, -R14, R7 ;  /* 0x000000070e0e7221 */ /* 0x010fe20000000100 */
[----:B------:R-:W-:Y:S01]  /*04b0*/  LEA.HI.SX32 R18, R17, R18, 0x14 ;  /* 0x0000001211127211 */ /* 0x000fe200078fa2ff */
[----:B------:R-:W-:Y:S01]  /*04c0*/  @P2 FMUL R10, R10, 0.25 ;  /* 0x3e8000000a0a2820 */ /* 0x000fe20000400000 */
[----:B------:R0:W2:Y:S01]  /*04d0*/  MUFU.RCP R16, R9 ;  /* 0x0000000900107308 */ /* 0x0000a20000001000 */
[----:B------:R-:W-:Y:S01]  /*04e0*/  FSEL R17, R2, 1, P2 ;  /* 0x3f80000002117808 */ /* 0x000fe20001000000 */
[----:B------:R-:W-:Y:S01]  /*04f0*/  FADD R6, -R15, R6 ;  /* 0x000000060f067221 */ /* 0x000fe20000000100 */
[----:B-1----:R-:W-:Y:S01]  /*0500*/  FSETP.GT.AND P6, PT, R8, 8.50705917302346158658e+37, PT ;  /* 0x7e8000000800780b */ /* 0x002fe20003fc4000 */
[----:B------:R-:W-:Y:S01]  /*0510*/  @!P3 FMUL R10, R10, 16777216 ;  /* 0x4b8000000a0ab820 */ /* 0x000fe20000400000 */
[----:B------:R-:W-:Y:S01]  /*0520*/  FSETP.GEU.AND P1, PT, R8, 1.175494350822287508e-38, PT ;  /* 0x008000000800780b */ /* 0x000fe20003f2e000 */
[----:B------:R-:W-:Y:S01]  /*0530*/  @!P3 FMUL R17, R17, 16777216 ;  /* 0x4b8000001111b820 */ /* 0x000fe20000400000 */
[----:B------:R-:W-:Y:S01]  /*0540*/  @P4 FMUL R11, R11, 0.25 ;  /* 0x3e8000000b0b4820 */ /* 0x000fe20000400000 */
[----:B-----5:R-:W-:Y:S01]  /*0550*/  FADD R5, -R12, R5 ;  /* 0x000000050c057221 */ /* 0x020fe20000000100 */
[----:B0-----:R-:W-:Y:S01]  /*0560*/  IMAD R9, R18, -0x3600, R19 ;  /* 0xffffca0012097824 */ /* 0x001fe200078e0213 */
[----:B------:R-:W0:Y:S01]  /*0570*/  MUFU.RCP R10, R10 ;  /* 0x0000000a000a7308 */ /* 0x000e220000001000 */
[----:B------:R-:W-:Y:S01]  /*0580*/  @!P5 FMUL R11, R11, 16777216 ;  /* 0x4b8000000b0bd820 */ /* 0x000fe20000400000 */
[----:B------:R-:W-:Y:S01]  /*0590*/  FSEL R19, R2, 1, P6 ;  /* 0x3f80000002137808 */ /* 0x000fe20003000000 */
[----:B------:R-:W-:Y:S01]  /*05a0*/  IMAD R9, R18, 0x9000, R9 ;  /* 0x0000900012097824 */ /* 0x000fe200078e0209 */
[----:B------:R-:W-:Y:S01]  /*05b0*/  FSEL R18, R2, 1, P4 ;  /* 0x3f80000002127808 */ /* 0x000fe20002000000 */
[----:B--2---:R-:W-:Y:S01]  /*05c0*/  FMUL R16, R16, R3 ;  /* 0x0000000310107220 */ /* 0x004fe20000400000 */
[----:B------:R-:W-:Y:S01]  /*05d0*/  @P6 FMUL R8, R8, 0.25 ;  /* 0x3e80000008086820 */ /* 0x000fe20000400000 */
[----:B------:R-:W1:Y:S01]  /*05e0*/  LDC.64 R2, c[0x0][0x238] ;  /* 0x00008e00ff027b82 */ /* 0x000e620000000a00 */
[----:B------:R-:W2:Y:S01]  /*05f0*/  MUFU.RCP R11, R11 ;  /* 0x0000000b000b7308 */ /* 0x000ea20000001000 */
[----:B------:R-:W-:Y:S01]  /*0600*/  @!P5 FMUL R18, R18, 16777216 ;  /* 0x4b8000001212d820 */ /* 0x000fe20000400000 */
[----:B------:R-:W-:Y:S01]  /*0610*/  @!P1 FMUL R8, R8, 16777216 ;  /* 0x4b80000008089820 */ /* 0x000fe20000400000 */
[----:B------:R-:W-:Y:S01]  /*0620*/  @!P1 FMUL R19, R19, 16777216 ;  /* 0x4b80000013139820 */ /* 0x000fe20000400000 */
[----:B------:R-:W-:Y:S01]  /*0630*/  FADD R13, -R13, R4 ;  /* 0x000000040d0d7221 */ /* 0x000fe20000000100 */
[----:B0-----:R-:W-:-:S03]  /*0640*/  FMUL R10, R10, R17 ;  /* 0x000000110a0a7220 */ /* 0x001fc60000400000 */
[----:B------:R-:W0:Y:S01]  /*0650*/  MUFU.RCP R8, R8 ;  /* 0x0000000800087308 */ /* 0x000e220000001000 */
[----:B------:R-:W-:Y:S01]  /*0660*/  FMUL R16, R16, R13 ;  /* 0x0000000d10107220 */ /* 0x000fe20000400000 */
[----:B------:R-:W-:-:S03]  /*0670*/  FMUL R5, R10, R5 ;  /* 0x000000050a057220 */ /* 0x000fc60000400000 */
[----:B------:R-:W-:Y:S01]  /*0680*/  FFMA R0, R16, R0, R27 ;  /* 0x0000000010007223 */ /* 0x000fe2000000001b */
[----:B--2---:R-:W-:Y:S01]  /*0690*/  FMUL R11, R11, R18 ;  /* 0x000000120b0b7220 */ /* 0x004fe20000400000 */
[----:B------:R-:W-:-:S03]  /*06a0*/  FFMA R5, R5, R21, R24 ;  /* 0x0000001505057223 */ /* 0x000fc60000000018 */
[----:B------:R-:W-:Y:S01]  /*06b0*/  FSETP.GEU.AND P4, PT, R0, RZ, PT ;  /* 0x000000ff0000720b */ /* 0x000fe20003f8e000 */
[----:B------:R-:W-:Y:S01]  /*06c0*/  FMUL R6, R11, R6 ;  /* 0x000000060b067220 */ /* 0x000fe20000400000 */
[----:B------:R-:W-:Y:S01]  /*06d0*/  FSETP.GEU.AND P3, PT, R5, RZ, PT ;  /* 0x000000ff0500720b */ /* 0x000fe20003f6e000 */
[----:B0-----:R-:W-:Y:S02]  /*06e0*/  FMUL R19, R8, R19 ;  /* 0x0000001308137220 */ /* 0x001fe40000400000 */
[----:B------:R-:W-:Y:S01]  /*06f0*/  FFMA R6, R6, R22, R25 ;  /* 0x0000001606067223 */ /* 0x000fe20000000019 */
[----:B-1----:R-:W-:Y:S01]  /*0700*/  IMAD.WIDE R2, R9, 0x4, R2 ;  /* 0x0000000409027825 */ /* 0x002fe200078e0202 */
[----:B------:R-:W-:-:S03]  /*0710*/  SEL R5, R5, RZ, P3 ;  /* 0x000000ff05057207 */ /* 0x000fc60001800000 */
[----:B------:R-:W-:Y:S01]  /*0720*/  FMUL R19, R19, R14 ;  /* 0x0000000e13137220 */ /* 0x000fe20000400000 */
[----:B------:R-:W-:Y:S02]  /*0730*/  SEL R4, R0, RZ, P4 ;  /* 0x000000ff00047207 */ /* 0x000fe40002000000 */
[----:B------:R-:W-:Y:S01]  /*0740*/  FSETP.GEU.AND P2, PT, R6, RZ, PT ;  /* 0x000000ff0600720b */ /* 0x000fe20003f4e000 */
[----:B------:R-:W-:-:S03]  /*0750*/  FFMA R19, R19, R23, R26 ;  /* 0x0000001713137223 */ /* 0x000fc6000000001a */
[----:B------:R-:W-:Y:S02]  /*0760*/  SEL R6, R6, RZ, P2 ;  /* 0x000000ff06067207 */ /* 0x000fe40001000000 */
[----:B------:R-:W-:-:S04]  /*0770*/  FSETP.GEU.AND P1, PT, R19, RZ, PT ;  /* 0x000000ff1300720b */ /* 0x000fc80003f2e000 */
[----:B------:R-:W-:Y:S01]  /*0780*/  SEL R7, R19, RZ, P1 ;  /* 0x000000ff13077207 */ /* 0x000fe20000800000 */
[----:B------:R-:W-:Y:S08]  /*0790*/  @P0 EXIT ;  /* 0x000000000000094d */ /* 0x000ff00003800000 */
[----:B------:R-:W-:Y:S01]  /*07a0*/  STG.E.128 desc[UR4][R2.64], R4 ;  /* 0x0000000402007986 */ /* 0x000fe2000c101d04 */
[----:B------:R-:W-:Y:S05]  /*07b0*/  EXIT ;  /* 0x000000000000794d */ /* 0x000fea0003800000 */
.L_x_0:
[----:B------:R-:W-:-:S00]  /*07c0*/  BRA `(.L_x_0) ;  /* 0xfffffffc00fc7947 */ /* 0x000fc0000383ffff */
[----:B------:R-:W-:-:S00]  /*07d0*/  NOP ;  /* 0x0000000000007918 */ /* 0x000fc00000000000 */
        /* <DEDUP_REMOVED lines=10> */
.L_x_1:


//--------------------- .nv.global.init           --------------------------
	.section	.nv.global.init,"aw",@progbits
.nv.global.init:
	.type		_$_str,@object
	.size		_$_str,(_$_str_$_2 - _$_str)
_$_str:
        /*0000*/ 	.byte	0x5f, 0x5f, 0x43, 0x55, 0x44, 0x41, 0x5f, 0x46, 0x54, 0x5a, 0x00
	.type		_$_str_$_2,@object
	.size		_$_str_$_2,(.L_1 - _$_str_$_2)
_$_str_$_2:
        /*000b*/ 	.byte	0x5f, 0x5f, 0x43, 0x55, 0x44, 0x41, 0x5f, 0x50, 0x52, 0x45, 0x43, 0x5f, 0x53, 0x51, 0x52, 0x54
        /*001b*/ 	.byte	0x00
.L_1:


//--------------------- .nv.constant0.triton_poi_fused__native_batch_norm_legit_no_training_relu_16 --------------------------
	.section	.nv.constant0.triton_poi_fused__native_batch_norm_legit_no_training_relu_16,"a",@progbits
	.sectionflags	@""
	.align	4
.nv.constant0.triton_poi_fused__native_batch_norm_legit_no_training_relu_16:
	.zero		580
